//
// Generated by NVIDIA NVVM Compiler
//
// Compiler Build ID: CL-36424714
// Cuda compilation tools, release 13.0, V13.0.88
// Based on NVVM 20.0.0
//

.version 9.0
.target sm_100
.address_size 64

	// .globl	_Z9bandwidthP6float4m

.visible .entry _Z9bandwidthP6float4m(
	.param .u64 .ptr .align 1 _Z9bandwidthP6float4m_param_0,
	.param .u64 _Z9bandwidthP6float4m_param_1
)
{
	.reg .pred 	%p<4>;
	.reg .b32 	%r<8>;
	.reg .b32 	%f<2>;
	.reg .b64 	%rd<11>;

	ld.param.u64 	%rd7, [_Z9bandwidthP6float4m_param_0];
	ld.param.u64 	%rd8, [_Z9bandwidthP6float4m_param_1];
	mov.u32 	%r2, %tid.x;
	mov.u32 	%r3, %ctaid.x;
	mov.u32 	%r1, %ntid.x;
	mad.lo.s32 	%r4, %r3, %r1, %r2;
	cvt.u64.u32 	%rd10, %r4;
	setp.le.u64 	%p1, %rd8, %rd10;
	@%p1 bra 	$L__BB0_5;
	mov.u32 	%r5, %nctaid.x;
	mul.lo.s32 	%r6, %r1, %r5;
	cvt.u64.u32 	%rd2, %r6;
	cvta.to.global.u64 	%rd3, %rd7;
$L__BB0_2:
	shl.b64 	%rd9, %rd10, 4;
	add.s64 	%rd5, %rd3, %rd9;
	ld.global.f32 	%f1, [%rd5];
	setp.neu.f32 	%p2, %f1, 0f3F800000;
	@%p2 bra 	$L__BB0_4;
	mov.b32 	%r7, 1065353216;
	st.global.u32 	[%rd5], %r7;
$L__BB0_4:
	add.s64 	%rd10, %rd10, %rd2;
	setp.lt.u64 	%p3, %rd10, %rd8;
	@%p3 bra 	$L__BB0_2;
$L__BB0_5:
	ret;

}


// ===== COMPILED SASS (sm_100) =====

	.target	sm_100

	.elftype	@"ET_EXEC"


//--------------------- .note.nv.tkinfo           --------------------------
	.section	.note.nv.tkinfo,"",@"SHT_NOTE"
	.sectionflags	@"SHF_NOTE_NV_TKINFO"
	.tkinfo
        /*0018*/ 	.word	0x00000002
        /*0030*/ 	.string	""
        /*0030*/ 	.string	"ptxas"
        /*0030*/ 	.string	"Cuda compilation tools, release 13.0, V13.0.88"
        /*0030*/ 	.string	"Build cuda_13.0.r13.0/compiler.36424714_0"
        /*0030*/ 	.string	"-arch sm_100 -m 64 "



//--------------------- .note.nv.cuinfo           --------------------------
	.section	.note.nv.cuinfo,"",@"SHT_NOTE"
	.sectionflags	@"SHF_NOTE_NV_CUINFO"
        /*0018*/ 	.short	0x0002
        /*001a*/ 	.short	0x0064
        /*001c*/ 	.short	0x0082
	.zero		2


//--------------------- .nv.info                  --------------------------
	.section	.nv.info,"",@"SHT_CUDA_INFO"
	.align	4


	//----- nvinfo : EIATTR_REGCOUNT
	.align		4
        /*0000*/ 	.byte	0x04, 0x2f
        /*0002*/ 	.short	(.L_1 - .L_0)
	.align		4
.L_0:
        /*0004*/ 	.word	index@(_Z9bandwidthP6float4m)
        /*0008*/ 	.word	0x0000000a


	//----- nvinfo : EIATTR_FRAME_SIZE
	.align		4
.L_1:
        /*000c*/ 	.byte	0x04, 0x11
        /*000e*/ 	.short	(.L_3 - .L_2)
	.align		4
.L_2:
        /*0010*/ 	.word	index@(_Z9bandwidthP6float4m)
        /*0014*/ 	.word	0x00000000


	//----- nvinfo : EIATTR_MIN_STACK_SIZE
	.align		4
.L_3:
        /*0018*/ 	.byte	0x04, 0x12
        /*001a*/ 	.short	(.L_5 - .L_4)
	.align		4
.L_4:
        /*001c*/ 	.word	index@(_Z9bandwidthP6float4m)
        /*0020*/ 	.word	0x00000000
.L_5:


//--------------------- .nv.compat                --------------------------
	.section	.nv.compat,"",@"SHT_CUDA_COMPAT_INFO"
	.align	4
        /*0000*/ 	.byte	0x02, 0x09, 0x00, 0x00, 0x02, 0x02, 0x01, 0x00, 0x02, 0x05, 0x05, 0x00, 0x03, 0x07, 0x01, 0x01
        /*0010*/ 	.byte	0x02, 0x03, 0x00, 0x00, 0x02, 0x06, 0x01, 0x00, 0x04, 0x0b, 0x08, 0x00, 0x01, 0x00, 0x00, 0x00
        /*0020*/ 	.byte	0x00, 0x00, 0x00, 0x00


//--------------------- .nv.info._Z9bandwidthP6float4m --------------------------
	.section	.nv.info._Z9bandwidthP6float4m,"",@"SHT_CUDA_INFO"
	.sectionflags	@""
	.align	4


	//----- nvinfo : EIATTR_CUDA_API_VERSION
	.align		4
        /*0000*/ 	.byte	0x04, 0x37
        /*0002*/ 	.short	(.L_7 - .L_6)
.L_6:
        /*0004*/ 	.word	0x00000082


	//----- nvinfo : EIATTR_KPARAM_INFO
	.align		4
.L_7:
        /*0008*/ 	.byte	0x04, 0x17
        /*000a*/ 	.short	(.L_9 - .L_8)
.L_8:
        /*000c*/ 	.word	0x00000000
        /*0010*/ 	.short	0x0001
        /*0012*/ 	.short	0x0008
        /*0014*/ 	.byte	0x00, 0xf0, 0x21, 0x00


	//----- nvinfo : EIATTR_KPARAM_INFO
	.align		4
.L_9:
        /*0018*/ 	.byte	0x04, 0x17
        /*001a*/ 	.short	(.L_11 - .L_10)
.L_10:
        /*001c*/ 	.word	0x00000000
        /*0020*/ 	.short	0x0000
        /*0022*/ 	.short	0x0000
        /*0024*/ 	.byte	0x00, 0xf5, 0x21, 0x00


	//----- nvinfo : EIATTR_SPARSE_MMA_MASK
	.align		4
.L_11:
        /*0028*/ 	.byte	0x03, 0x50
        /*002a*/ 	.short	0x0000


	//----- nvinfo : EIATTR_MAXREG_COUNT
	.align		4
        /*002c*/ 	.byte	0x03, 0x1b
        /*002e*/ 	.short	0x00ff


	//----- nvinfo : EIATTR_MERCURY_ISA_VERSION
	.align		4
        /*0030*/ 	.byte	0x03, 0x5f
        /*0032*/ 	.short	0x0101


	//----- nvinfo : EIATTR_VRC_CTA_INIT_COUNT
	.align		4
        /*0034*/ 	.byte	0x02, 0x4a
	.zero		1
	.zero		1


	//----- nvinfo : EIATTR_EXIT_INSTR_OFFSETS
	.align		4
        /*0038*/ 	.byte	0x04, 0x1c
        /*003a*/ 	.short	(.L_13 - .L_12)


	//   ....[0]....
.L_12:
        /*003c*/ 	.word	0x00000080


	//   ....[1]....
        /*0040*/ 	.word	0x000001a0


	//----- nvinfo : EIATTR_CRS_STACK_SIZE
	.align		4
.L_13:
        /*0044*/ 	.byte	0x04, 0x1e
        /*0046*/ 	.short	(.L_15 - .L_14)
.L_14:
        /*0048*/ 	.word	0x00000000


	//----- nvinfo : EIATTR_CBANK_PARAM_SIZE
	.align		4
.L_15:
        /*004c*/ 	.byte	0x03, 0x19
        /*004e*/ 	.short	0x0010


	//----- nvinfo : EIATTR_PARAM_CBANK
	.align		4
        /*0050*/ 	.byte	0x04, 0x0a
        /*0052*/ 	.short	(.L_17 - .L_16)
	.align		4
.L_16:
        /*0054*/ 	.word	index@(.nv.constant0._Z9bandwidthP6float4m)
        /*0058*/ 	.short	0x0380
        /*005a*/ 	.short	0x0010


	//----- nvinfo : EIATTR_SW_WAR
	.align		4
.L_17:
        /*005c*/ 	.byte	0x04, 0x36
        /*005e*/ 	.short	(.L_19 - .L_18)
.L_18:
        /*0060*/ 	.word	0x00000008
.L_19:


//--------------------- .nv.callgraph             --------------------------
	.section	.nv.callgraph,"",@"SHT_CUDA_CALLGRAPH"
	.align	4
	.sectionentsize	8
	.align		4
        /*0000*/ 	.word	0x00000000
	.align		4
        /*0004*/ 	.word	0xffffffff
	.align		4
        /*0008*/ 	.word	0x00000000
	.align		4
        /*000c*/ 	.word	0xfffffffe
	.align		4
        /*0010*/ 	.word	0x00000000
	.align		4
        /*0014*/ 	.word	0xfffffffd
	.align		4
        /*0018*/ 	.word	0x00000000
	.align		4
        /*001c*/ 	.word	0xfffffffc


//--------------------- .text._Z9bandwidthP6float4m --------------------------
	.section	.text._Z9bandwidthP6float4m,"ax",@progbits
	.align	128
        .global         _Z9bandwidthP6float4m
        .type           _Z9bandwidthP6float4m,@function
        .size           _Z9bandwidthP6float4m,(.L_x_2 - _Z9bandwidthP6float4m)
        .other          _Z9bandwidthP6float4m,@"STO_CUDA_ENTRY STV_DEFAULT"
_Z9bandwidthP6float4m:
.text._Z9bandwidthP6float4m:
[----:B------:R-:W-:Y:S01]  /*0000*/  LDC R1, c[0x0][0x37c] ;  /* 0x0000df00ff017b82 */ /* 0x000fe20000000800 */
[----:B------:R-:W0:Y:S07]  /*0010*/  S2R R0, SR_TID.X ;  /* 0x0000000000007919 */ /* 0x000e2e0000002100 */
[----:B------:R-:W0:Y:S01]  /*0020*/  S2UR UR4, SR_CTAID.X ;  /* 0x00000000000479c3 */ /* 0x000e220000002500 */
[----:B------:R-:W1:Y:S07]  /*0030*/  LDCU.64 UR6, c[0x0][0x388] ;  /* 0x00007100ff0677ac */ /* 0x000e6e0008000a00 */
[----:B------:R-:W0:Y:S02]  /*0040*/  LDC R3, c[0x0][0x360] ;  /* 0x0000d800ff037b82 */ /* 0x000e240000000800 */
[----:B0-----:R-:W-:-:S05]  /*0050*/  IMAD R0, R3, UR4, R0 ;  /* 0x0000000403007c24 */ /* 0x001fca000f8e0200 */
[----:B-1----:R-:W-:-:S04]  /*0060*/  ISETP.GE.U32.AND P0, PT, R0, UR6, PT ;  /* 0x0000000600007c0c */ /* 0x002fc8000bf06070 */
[----:B------:R-:W-:-:S13]  /*0070*/  ISETP.GE.U32.AND.EX P0, PT, RZ, UR7, PT, P0 ;  /* 0x00000007ff007c0c */ /* 0x000fda000bf06100 */
[----:B------:R-:W-:Y:S05]  /*0080*/  @P0 EXIT ;  /* 0x000000000000094d */ /* 0x000fea0003800000 */
[----:B------:R-:W0:Y:S01]  /*0090*/  LDCU UR4, c[0x0][0x370] ;  /* 0x00006e00ff0477ac */ /* 0x000e220008000800 */
[----:B------:R-:W-:Y:S02]  /*00a0*/  IMAD.MOV.U32 R5, RZ, RZ, R0 ;  /* 0x000000ffff057224 */ /* 0x000fe400078e0000 */
[----:B------:R-:W-:Y:S01]  /*00b0*/  IMAD.MOV.U32 R4, RZ, RZ, RZ ;  /* 0x000000ffff047224 */ /* 0x000fe200078e00ff */
[----:B------:R-:W1:Y:S01]  /*00c0*/  LDCU.64 UR6, c[0x0][0x358] ;  /* 0x00006b00ff0677ac */ /* 0x000e620008000a00 */
[----:B------:R-:W2:Y:S01]  /*00d0*/  LDCU.128 UR8, c[0x0][0x380] ;  /* 0x00007000ff0877ac */ /* 0x000ea20008000c00 */
[----:B0-----:R-:W-:-:S07]  /*00e0*/  IMAD R0, R3, UR4, RZ ;  /* 0x0000000403007c24 */ /* 0x001fce000f8e02ff */
.L_x_0:
[----:B--2---:R-:W-:-:S04]  /*00f0*/  LEA R2, P0, R5, UR8, 0x4 ;  /* 0x0000000805027c11 */ /* 0x004fc8000f8020ff */
[----:B------:R-:W-:-:S05]  /*0100*/  LEA.HI.X R3, R5, UR9, R4, 0x4, P0 ;  /* 0x0000000905037c11 */ /* 0x000fca00080f2404 */
[----:B-1----:R-:W2:Y:S02]  /*0110*/  LDG.E R6, desc[UR6][R2.64] ;  /* 0x0000000602067981 */ /* 0x002ea4000c1e1900 */
[----:B--2---:R-:W-:-:S13]  /*0120*/  FSETP.NEU.AND P0, PT, R6, 1, PT ;  /* 0x3f8000000600780b */ /* 0x004fda0003f0d000 */
[----:B------:R-:W-:-:S05]  /*0130*/  @!P0 IMAD.MOV.U32 R7, RZ, RZ, 0x3f800000 ;  /* 0x3f800000ff078424 */ /* 0x000fca00078e00ff */
[----:B------:R0:W-:Y:S01]  /*0140*/  @!P0 STG.E desc[UR6][R2.64], R7 ;  /* 0x0000000702008986 */ /* 0x0001e2000c101906 */
[----:B------:R-:W-:-:S05]  /*0150*/  IADD3 R5, P0, PT, R0, R5, RZ ;  /* 0x0000000500057210 */ /* 0x000fca0007f1e0ff */
[----:B------:R-:W-:Y:S01]  /*0160*/  IMAD.X R4, RZ, RZ, R4, P0 ;  /* 0x000000ffff047224 */ /* 0x000fe200000e0604 */
[----:B------:R-:W-:-:S04]  /*0170*/  ISETP.GE.U32.AND P0, PT, R5, UR10, PT ;  /* 0x0000000a05007c0c */ /* 0x000fc8000bf06070 */
[----:B------:R-:W-:-:S13]  /*0180*/  ISETP.GE.U32.AND.EX P0, PT, R4, UR11, PT, P0 ;  /* 0x0000000b04007c0c */ /* 0x000fda000bf06100 */
[----:B0-----:R-:W-:Y:S05]  /*0190*/  @!P0 BRA `(.L_x_0) ;  /* 0xfffffffc00d48947 */ /* 0x001fea000383ffff */
[----:B------:R-:W-:Y:S05]  /*01a0*/  EXIT ;  /* 0x000000000000794d */ /* 0x000fea0003800000 */
.L_x_1:
[----:B------:R-:W-:-:S00]  /*01b0*/  BRA `(.L_x_1) ;  /* 0xfffffffc00fc7947 */ /* 0x000fc0000383ffff */
[----:B------:R-:W-:-:S00]  /*01c0*/  NOP ;  /* 0x0000000000007918 */ /* 0x000fc00000000000 */
        /* <DEDUP_REMOVED lines=11> */
.L_x_2:


//--------------------- .nv.shared.reserved.0     --------------------------
	.section	.nv.shared.reserved.0,"aw",@nobits
	.weak		__nv_reservedSMEM_offset_0_alias
	.size		__nv_reservedSMEM_offset_0_alias, 0, 64
	.other		__nv_reservedSMEM_offset_0_alias,@"STO_CUDA_RESERVED_SHARED STV_DEFAULT"
__nv_reservedSMEM_offset_0_alias:
	.zero		0
	.zero		64


//--------------------- .nv.constant0._Z9bandwidthP6float4m --------------------------
	.section	.nv.constant0._Z9bandwidthP6float4m,"a",@progbits
	.sectionflags	@""
	.align	4
.nv.constant0._Z9bandwidthP6float4m:
	.zero		912


//--------------------- SYMBOLS --------------------------

	.type		.nv.reservedSmem.offset0,@object
	.size		.nv.reservedSmem.offset0,0x4
